//
// Generated by NVIDIA NVVM Compiler
//
// Compiler Build ID: CL-36424714
// Cuda compilation tools, release 13.0, V13.0.88
// Based on NVVM 20.0.0
//

.version 9.0
.target sm_100
.address_size 64

	// .globl	_Z8copV_GPUjPjS_S_

.visible .entry _Z8copV_GPUjPjS_S_(
	.param .u32 _Z8copV_GPUjPjS_S__param_0,
	.param .u64 .ptr .align 1 _Z8copV_GPUjPjS_S__param_1,
	.param .u64 .ptr .align 1 _Z8copV_GPUjPjS_S__param_2,
	.param .u64 .ptr .align 1 _Z8copV_GPUjPjS_S__param_3
)
{
	.reg .pred 	%p<6>;
	.reg .b32 	%r<19>;
	.reg .b64 	%rd<10>;

	ld.param.u32 	%r9, [_Z8copV_GPUjPjS_S__param_0];
	ld.param.u64 	%rd1, [_Z8copV_GPUjPjS_S__param_1];
	ld.param.u64 	%rd2, [_Z8copV_GPUjPjS_S__param_2];
	ld.param.u64 	%rd3, [_Z8copV_GPUjPjS_S__param_3];
	mov.u32 	%r10, %ntid.x;
	mov.u32 	%r11, %ctaid.x;
	mov.u32 	%r12, %tid.x;
	mad.lo.s32 	%r1, %r10, %r11, %r12;
	setp.ge.u32 	%p1, %r1, %r9;
	@%p1 bra 	$L__BB0_6;
	cvta.to.global.u64 	%rd4, %rd1;
	cvta.to.global.u64 	%rd5, %rd2;
	mul.wide.u32 	%rd6, %r1, 4;
	add.s64 	%rd7, %rd4, %rd6;
	ld.global.u32 	%r18, [%rd7];
	add.s64 	%rd8, %rd5, %rd6;
	ld.global.u32 	%r16, [%rd8];
	setp.eq.s32 	%p2, %r18, %r16;
	@%p2 bra 	$L__BB0_4;
	mov.u32 	%r17, %r18;
$L__BB0_3:
	setp.gt.s32 	%p3, %r17, %r16;
	selp.b32 	%r13, %r16, 0, %p3;
	sub.s32 	%r18, %r17, %r13;
	selp.b32 	%r14, 0, %r17, %p3;
	sub.s32 	%r16, %r16, %r14;
	setp.ne.s32 	%p4, %r18, %r16;
	mov.u32 	%r17, %r18;
	@%p4 bra 	$L__BB0_3;
$L__BB0_4:
	setp.ne.s32 	%p5, %r18, 1;
	@%p5 bra 	$L__BB0_6;
	cvta.to.global.u64 	%rd9, %rd3;
	atom.global.add.u32 	%r15, [%rd9], 2;
$L__BB0_6:
	ret;

}


// ===== COMPILED SASS (sm_100) =====

	.target	sm_100

	.elftype	@"ET_EXEC"


//--------------------- .note.nv.tkinfo           --------------------------
	.section	.note.nv.tkinfo,"",@"SHT_NOTE"
	.sectionflags	@"SHF_NOTE_NV_TKINFO"
	.tkinfo
        /*0018*/ 	.word	0x00000002
        /*0030*/ 	.string	""
        /*0030*/ 	.string	"ptxas"
        /*0030*/ 	.string	"Cuda compilation tools, release 13.0, V13.0.88"
        /*0030*/ 	.string	"Build cuda_13.0.r13.0/compiler.36424714_0"
        /*0030*/ 	.string	"-arch sm_100 -m 64 "



//--------------------- .note.nv.cuinfo           --------------------------
	.section	.note.nv.cuinfo,"",@"SHT_NOTE"
	.sectionflags	@"SHF_NOTE_NV_CUINFO"
        /*0018*/ 	.short	0x0002
        /*001a*/ 	.short	0x0064
        /*001c*/ 	.short	0x0082
	.zero		2


//--------------------- .nv.info                  --------------------------
	.section	.nv.info,"",@"SHT_CUDA_INFO"
	.align	4


	//----- nvinfo : EIATTR_REGCOUNT
	.align		4
        /*0000*/ 	.byte	0x04, 0x2f
        /*0002*/ 	.short	(.L_1 - .L_0)
	.align		4
.L_0:
        /*0004*/ 	.word	index@(_Z8copV_GPUjPjS_S_)
        /*0008*/ 	.word	0x0000000a


	//----- nvinfo : EIATTR_FRAME_SIZE
	.align		4
.L_1:
        /*000c*/ 	.byte	0x04, 0x11
        /*000e*/ 	.short	(.L_3 - .L_2)
	.align		4
.L_2:
        /*0010*/ 	.word	index@(_Z8copV_GPUjPjS_S_)
        /*0014*/ 	.word	0x00000000


	//----- nvinfo : EIATTR_MIN_STACK_SIZE
	.align		4
.L_3:
        /*0018*/ 	.byte	0x04, 0x12
        /*001a*/ 	.short	(.L_5 - .L_4)
	.align		4
.L_4:
        /*001c*/ 	.word	index@(_Z8copV_GPUjPjS_S_)
        /*0020*/ 	.word	0x00000000
.L_5:


//--------------------- .nv.compat                --------------------------
	.section	.nv.compat,"",@"SHT_CUDA_COMPAT_INFO"
	.align	4
        /*0000*/ 	.byte	0x02, 0x09, 0x00, 0x00, 0x02, 0x02, 0x01, 0x00, 0x02, 0x05, 0x05, 0x00, 0x03, 0x07, 0x01, 0x01
        /*0010*/ 	.byte	0x02, 0x03, 0x00, 0x00, 0x02, 0x06, 0x01, 0x00, 0x04, 0x0b, 0x08, 0x00, 0x09, 0x00, 0x00, 0x00
        /*0020*/ 	.byte	0x00, 0x00, 0x00, 0x00


//--------------------- .nv.info._Z8copV_GPUjPjS_S_ --------------------------
	.section	.nv.info._Z8copV_GPUjPjS_S_,"",@"SHT_CUDA_INFO"
	.sectionflags	@""
	.align	4


	//----- nvinfo : EIATTR_CUDA_API_VERSION
	.align		4
        /*0000*/ 	.byte	0x04, 0x37
        /*0002*/ 	.short	(.L_7 - .L_6)
.L_6:
        /*0004*/ 	.word	0x00000082


	//----- nvinfo : EIATTR_KPARAM_INFO
	.align		4
.L_7:
        /*0008*/ 	.byte	0x04, 0x17
        /*000a*/ 	.short	(.L_9 - .L_8)
.L_8:
        /*000c*/ 	.word	0x00000000
        /*0010*/ 	.short	0x0003
        /*0012*/ 	.short	0x0018
        /*0014*/ 	.byte	0x00, 0xf5, 0x21, 0x00


	//----- nvinfo : EIATTR_KPARAM_INFO
	.align		4
.L_9:
        /*0018*/ 	.byte	0x04, 0x17
        /*001a*/ 	.short	(.L_11 - .L_10)
.L_10:
        /*001c*/ 	.word	0x00000000
        /*0020*/ 	.short	0x0002
        /*0022*/ 	.short	0x0010
        /*0024*/ 	.byte	0x00, 0xf5, 0x21, 0x00


	//----- nvinfo : EIATTR_KPARAM_INFO
	.align		4
.L_11:
        /*0028*/ 	.byte	0x04, 0x17
        /*002a*/ 	.short	(.L_13 - .L_12)
.L_12:
        /*002c*/ 	.word	0x00000000
        /*0030*/ 	.short	0x0001
        /*0032*/ 	.short	0x0008
        /*0034*/ 	.byte	0x00, 0xf5, 0x21, 0x00


	//----- nvinfo : EIATTR_KPARAM_INFO
	.align		4
.L_13:
        /*0038*/ 	.byte	0x04, 0x17
        /*003a*/ 	.short	(.L_15 - .L_14)
.L_14:
        /*003c*/ 	.word	0x00000000
        /*0040*/ 	.short	0x0000
        /*0042*/ 	.short	0x0000
        /*0044*/ 	.byte	0x00, 0xf0, 0x11, 0x00


	//----- nvinfo : EIATTR_SPARSE_MMA_MASK
	.align		4
.L_15:
        /*0048*/ 	.byte	0x03, 0x50
        /*004a*/ 	.short	0x0000


	//----- nvinfo : EIATTR_MAXREG_COUNT
	.align		4
        /*004c*/ 	.byte	0x03, 0x1b
        /*004e*/ 	.short	0x00ff


	//----- nvinfo : EIATTR_MERCURY_ISA_VERSION
	.align		4
        /*0050*/ 	.byte	0x03, 0x5f
        /*0052*/ 	.short	0x0101


	//----- nvinfo : EIATTR_INT_WARP_WIDE_INSTR_OFFSETS
	.align		4
        /*0054*/ 	.byte	0x04, 0x31
        /*0056*/ 	.short	(.L_17 - .L_16)


	//   ....[0]....
.L_16:
        /*0058*/ 	.word	0x00000200


	//----- nvinfo : EIATTR_VRC_CTA_INIT_COUNT
	.align		4
.L_17:
        /*005c*/ 	.byte	0x02, 0x4a
	.zero		1
	.zero		1


	//----- nvinfo : EIATTR_EXIT_INSTR_OFFSETS
	.align		4
        /*0060*/ 	.byte	0x04, 0x1c
        /*0062*/ 	.short	(.L_19 - .L_18)


	//   ....[0]....
.L_18:
        /*0064*/ 	.word	0x00000070


	//   ....[1]....
        /*0068*/ 	.word	0x000001d0


	//   ....[2]....
        /*006c*/ 	.word	0x00000260


	//----- nvinfo : EIATTR_CRS_STACK_SIZE
	.align		4
.L_19:
        /*0070*/ 	.byte	0x04, 0x1e
        /*0072*/ 	.short	(.L_21 - .L_20)
.L_20:
        /*0074*/ 	.word	0x00000000


	//----- nvinfo : EIATTR_CBANK_PARAM_SIZE
	.align		4
.L_21:
        /*0078*/ 	.byte	0x03, 0x19
        /*007a*/ 	.short	0x0020


	//----- nvinfo : EIATTR_PARAM_CBANK
	.align		4
        /*007c*/ 	.byte	0x04, 0x0a
        /*007e*/ 	.short	(.L_23 - .L_22)
	.align		4
.L_22:
        /*0080*/ 	.word	index@(.nv.constant0._Z8copV_GPUjPjS_S_)
        /*0084*/ 	.short	0x0380
        /*0086*/ 	.short	0x0020


	//----- nvinfo : EIATTR_SW_WAR
	.align		4
.L_23:
        /*0088*/ 	.byte	0x04, 0x36
        /*008a*/ 	.short	(.L_25 - .L_24)
.L_24:
        /*008c*/ 	.word	0x00000008
.L_25:


//--------------------- .nv.callgraph             --------------------------
	.section	.nv.callgraph,"",@"SHT_CUDA_CALLGRAPH"
	.align	4
	.sectionentsize	8
	.align		4
        /*0000*/ 	.word	0x00000000
	.align		4
        /*0004*/ 	.word	0xffffffff
	.align		4
        /*0008*/ 	.word	0x00000000
	.align		4
        /*000c*/ 	.word	0xfffffffe
	.align		4
        /*0010*/ 	.word	0x00000000
	.align		4
        /*0014*/ 	.word	0xfffffffd
	.align		4
        /*0018*/ 	.word	0x00000000
	.align		4
        /*001c*/ 	.word	0xfffffffc


//--------------------- .text._Z8copV_GPUjPjS_S_  --------------------------
	.section	.text._Z8copV_GPUjPjS_S_,"ax",@progbits
	.align	128
        .global         _Z8copV_GPUjPjS_S_
        .type           _Z8copV_GPUjPjS_S_,@function
        .size           _Z8copV_GPUjPjS_S_,(.L_x_4 - _Z8copV_GPUjPjS_S_)
        .other          _Z8copV_GPUjPjS_S_,@"STO_CUDA_ENTRY STV_DEFAULT"
_Z8copV_GPUjPjS_S_:
.text._Z8copV_GPUjPjS_S_:
[----:B------:R-:W-:Y:S01]  /*0000*/  LDC R1, c[0x0][0x37c] ;  /* 0x0000df00ff017b82 */ /* 0x000fe20000000800 */
[----:B------:R-:W0:Y:S01]  /*0010*/  S2R R7, SR_CTAID.X ;  /* 0x0000000000077919 */ /* 0x000e220000002500 */
[----:B------:R-:W0:Y:S01]  /*0020*/  LDCU UR4, c[0x0][0x360] ;  /* 0x00006c00ff0477ac */ /* 0x000e220008000800 */
[----:B------:R-:W0:Y:S01]  /*0030*/  S2R R0, SR_TID.X ;  /* 0x0000000000007919 */ /* 0x000e220000002100 */
[----:B------:R-:W1:Y:S01]  /*0040*/  LDCU UR5, c[0x0][0x380] ;  /* 0x00007000ff0577ac */ /* 0x000e620008000800 */
[----:B0-----:R-:W-:-:S05]  /*0050*/  IMAD R7, R7, UR4, R0 ;  /* 0x0000000407077c24 */ /* 0x001fca000f8e0200 */
[----:B-1----:R-:W-:-:S13]  /*0060*/  ISETP.GE.U32.AND P0, PT, R7, UR5, PT ;  /* 0x0000000507007c0c */ /* 0x002fda000bf06070 */
[----:B------:R-:W-:Y:S05]  /*0070*/  @P0 EXIT ;  /* 0x000000000000094d */ /* 0x000fea0003800000 */
[----:B------:R-:W0:Y:S01]  /*0080*/  LDC.64 R2, c[0x0][0x388] ;  /* 0x0000e200ff027b82 */ /* 0x000e220000000a00 */
[----:B------:R-:W1:Y:S07]  /*0090*/  LDCU.64 UR6, c[0x0][0x358] ;  /* 0x00006b00ff0677ac */ /* 0x000e6e0008000a00 */
[----:B------:R-:W2:Y:S01]  /*00a0*/  LDC.64 R4, c[0x0][0x390] ;  /* 0x0000e400ff047b82 */ /* 0x000ea20000000a00 */
[----:B0-----:R-:W-:-:S06]  /*00b0*/  IMAD.WIDE.U32 R2, R7, 0x4, R2 ;  /* 0x0000000407027825 */ /* 0x001fcc00078e0002 */
[----:B-1----:R-:W3:Y:S01]  /*00c0*/  LDG.E R3, desc[UR6][R2.64] ;  /* 0x0000000602037981 */ /* 0x002ee2000c1e1900 */
[----:B--2---:R-:W-:-:S06]  /*00d0*/  IMAD.WIDE.U32 R4, R7, 0x4, R4 ;  /* 0x0000000407047825 */ /* 0x004fcc00078e0004 */
[----:B------:R-:W3:Y:S01]  /*00e0*/  LDG.E R4, desc[UR6][R4.64] ;  /* 0x0000000604047981 */ /* 0x000ee2000c1e1900 */
[----:B------:R-:W-:Y:S01]  /*00f0*/  BSSY.RECONVERGENT B0, `(.L_x_0) ;  /* 0x000000c000007945 */ /* 0x000fe20003800200 */
[----:B---3--:R-:W-:-:S13]  /*0100*/  ISETP.NE.AND P0, PT, R3, R4, PT ;  /* 0x000000040300720c */ /* 0x008fda0003f05270 */
[----:B------:R-:W-:Y:S05]  /*0110*/  @!P0 BRA `(.L_x_1) ;  /* 0x0000000000248947 */ /* 0x000fea0003800000 */
[----:B------:R-:W-:Y:S01]  /*0120*/  BSSY.RECONVERGENT B1, `(.L_x_1) ;  /* 0x0000008000017945 */ /* 0x000fe20003800200 */
.L_x_2:
[----:B------:R-:W-:-:S04]  /*0130*/  ISETP.GT.AND P0, PT, R3, R4, PT ;  /* 0x000000040300720c */ /* 0x000fc80003f04270 */
[----:B------:R-:W-:Y:S02]  /*0140*/  SEL R0, R4, RZ, P0 ;  /* 0x000000ff04007207 */ /* 0x000fe40000000000 */
[----:B------:R-:W-:-:S03]  /*0150*/  SEL R5, R3, RZ, !P0 ;  /* 0x000000ff03057207 */ /* 0x000fc60004000000 */
[----:B------:R-:W-:Y:S02]  /*0160*/  IMAD.IADD R3, R3, 0x1, -R0 ;  /* 0x0000000103037824 */ /* 0x000fe400078e0a00 */
[----:B------:R-:W-:-:S05]  /*0170*/  IMAD.IADD R4, R4, 0x1, -R5 ;  /* 0x0000000104047824 */ /* 0x000fca00078e0a05 */
[----:B------:R-:W-:-:S13]  /*0180*/  ISETP.NE.AND P0, PT, R3, R4, PT ;  /* 0x000000040300720c */ /* 0x000fda0003f05270 */
[----:B------:R-:W-:Y:S05]  /*0190*/  @P0 BRA `(.L_x_2) ;  /* 0xfffffffc00e40947 */ /* 0x000fea000383ffff */
[----:B------:R-:W-:Y:S05]  /*01a0*/  BSYNC.RECONVERGENT B1 ;  /* 0x0000000000017941 */ /* 0x000fea0003800200 */
.L_x_1:
[----:B------:R-:W-:Y:S05]  /*01b0*/  BSYNC.RECONVERGENT B0 ;  /* 0x0000000000007941 */ /* 0x000fea0003800200 */
.L_x_0:
[----:B------:R-:W-:-:S13]  /*01c0*/  ISETP.NE.AND P0, PT, R3, 0x1, PT ;  /* 0x000000010300780c */ /* 0x000fda0003f05270 */
[----:B------:R-:W-:Y:S05]  /*01d0*/  @P0 EXIT ;  /* 0x000000000000094d */ /* 0x000fea0003800000 */
[----:B------:R-:W0:Y:S01]  /*01e0*/  S2R R4, SR_LANEID ;  /* 0x0000000000047919 */ /* 0x000e220000000000 */
[----:B------:R-:W1:Y:S01]  /*01f0*/  LDC.64 R2, c[0x0][0x398] ;  /* 0x0000e600ff027b82 */ /* 0x000e620000000a00 */
[----:B------:R-:W-:Y:S02]  /*0200*/  VOTEU.ANY UR4, UPT, PT ;  /* 0x0000000000047886 */ /* 0x000fe400038e0100 */
[----:B------:R-:W2:Y:S01]  /*0210*/  POPC R0, UR4 ;  /* 0x0000000400007d09 */ /* 0x000ea20008000000 */
[----:B------:R-:W-:Y:S01]  /*0220*/  UFLO.U32 UR4, UR4 ;  /* 0x00000004000472bd */ /* 0x000fe200080e0000 */
[----:B--2---:R-:W-:-:S05]  /*0230*/  IMAD.SHL.U32 R5, R0, 0x2, RZ ;  /* 0x0000000200057824 */ /* 0x004fca00078e00ff */
[----:B0-----:R-:W-:-:S13]  /*0240*/  ISETP.EQ.U32.AND P0, PT, R4, UR4, PT ;  /* 0x0000000404007c0c */ /* 0x001fda000bf02070 */
[----:B-1----:R-:W-:Y:S01]  /*0250*/  @P0 REDG.E.ADD.STRONG.GPU desc[UR6][R2.64], R5 ;  /* 0x000000050200098e */ /* 0x002fe2000c12e106 */
[----:B------:R-:W-:Y:S05]  /*0260*/  EXIT ;  /* 0x000000000000794d */ /* 0x000fea0003800000 */
.L_x_3:
[----:B------:R-:W-:-:S00]  /*0270*/  BRA `(.L_x_3) ;  /* 0xfffffffc00fc7947 */ /* 0x000fc0000383ffff */
[----:B------:R-:W-:-:S00]  /*0280*/  NOP ;  /* 0x0000000000007918 */ /* 0x000fc00000000000 */
[----:B------:R-:W-:-:S00]  /*0290*/  NOP ;  /* 0x0000000000007918 */ /* 0x000fc00000000000 */
[----:B------:R-:W-:-:S00]  /*02a0*/  NOP ;  /* 0x0000000000007918 */ /* 0x000fc00000000000 */
[----:B------:R-:W-:-:S00]  /*02b0*/  NOP ;  /* 0x0000000000007918 */ /* 0x000fc00000000000 */
[----:B------:R-:W-:-:S00]  /*02c0*/  NOP ;  /* 0x0000000000007918 */ /* 0x000fc00000000000 */
[----:B------:R-:W-:-:S00]  /*02d0*/  NOP ;  /* 0x0000000000007918 */ /* 0x000fc00000000000 */
[----:B------:R-:W-:-:S00]  /*02e0*/  NOP ;  /* 0x0000000000007918 */ /* 0x000fc00000000000 */
[----:B------:R-:W-:-:S00]  /*02f0*/  NOP ;  /* 0x0000000000007918 */ /* 0x000fc00000000000 */
.L_x_4:


//--------------------- .nv.shared.reserved.0     --------------------------
	.section	.nv.shared.reserved.0,"aw",@nobits
	.weak		__nv_reservedSMEM_offset_0_alias
	.size		__nv_reservedSMEM_offset_0_alias, 0, 64
	.other		__nv_reservedSMEM_offset_0_alias,@"STO_CUDA_RESERVED_SHARED STV_DEFAULT"
__nv_reservedSMEM_offset_0_alias:
	.zero		0
	.zero		64


//--------------------- .nv.constant0._Z8copV_GPUjPjS_S_ --------------------------
	.section	.nv.constant0._Z8copV_GPUjPjS_S_,"a",@progbits
	.sectionflags	@""
	.align	4
.nv.constant0._Z8copV_GPUjPjS_S_:
	.zero		928


//--------------------- SYMBOLS --------------------------

	.type		.nv.reservedSmem.offset0,@object
	.size		.nv.reservedSmem.offset0,0x4
